//
// Generated by NVIDIA NVVM Compiler
//
// Compiler Build ID: CL-36424714
// Cuda compilation tools, release 13.0, V13.0.88
// Based on NVVM 20.0.0
//

.version 9.0
.target sm_100
.address_size 64

	// .globl	_Z19matvec_kernelGlobalPfS_S_ii
// _ZZ13matvec_kernelPfS_S_iiE2As has been demoted
// _ZZ13matvec_kernelPfS_S_iiE2xs has been demoted

.visible .entry _Z19matvec_kernelGlobalPfS_S_ii(
	.param .u64 .ptr .align 1 _Z19matvec_kernelGlobalPfS_S_ii_param_0,
	.param .u64 .ptr .align 1 _Z19matvec_kernelGlobalPfS_S_ii_param_1,
	.param .u64 .ptr .align 1 _Z19matvec_kernelGlobalPfS_S_ii_param_2,
	.param .u32 _Z19matvec_kernelGlobalPfS_S_ii_param_3,
	.param .u32 _Z19matvec_kernelGlobalPfS_S_ii_param_4
)
{
	.reg .pred 	%p<11>;
	.reg .b32 	%r<38>;
	.reg .b32 	%f<112>;
	.reg .b64 	%rd<31>;

	ld.param.u64 	%rd11, [_Z19matvec_kernelGlobalPfS_S_ii_param_0];
	ld.param.u64 	%rd12, [_Z19matvec_kernelGlobalPfS_S_ii_param_1];
	ld.param.u64 	%rd10, [_Z19matvec_kernelGlobalPfS_S_ii_param_2];
	ld.param.u32 	%r24, [_Z19matvec_kernelGlobalPfS_S_ii_param_3];
	ld.param.u32 	%r23, [_Z19matvec_kernelGlobalPfS_S_ii_param_4];
	cvta.to.global.u64 	%rd1, %rd12;
	cvta.to.global.u64 	%rd2, %rd11;
	mov.u32 	%r25, %ctaid.x;
	mov.u32 	%r26, %ntid.x;
	mov.u32 	%r27, %tid.x;
	mad.lo.s32 	%r1, %r25, %r26, %r27;
	setp.ge.s32 	%p1, %r1, %r24;
	@%p1 bra 	$L__BB0_15;
	setp.lt.s32 	%p2, %r23, 1;
	mov.f32 	%f111, 0f00000000;
	@%p2 bra 	$L__BB0_14;
	mul.lo.s32 	%r2, %r23, %r1;
	and.b32  	%r3, %r23, 15;
	setp.lt.u32 	%p3, %r23, 16;
	mov.f32 	%f111, 0f00000000;
	mov.b32 	%r34, 0;
	@%p3 bra 	$L__BB0_5;
	and.b32  	%r34, %r23, 2147483632;
	neg.s32 	%r32, %r34;
	add.s64 	%rd3, %rd2, 32;
	add.s64 	%rd29, %rd1, 32;
	mov.f32 	%f111, 0f00000000;
	mov.u32 	%r31, %r2;
$L__BB0_4:
	.pragma "nounroll";
	mul.wide.s32 	%rd13, %r31, 4;
	add.s64 	%rd14, %rd3, %rd13;
	ld.global.f32 	%f18, [%rd14+-32];
	ld.global.f32 	%f19, [%rd29+-32];
	fma.rn.f32 	%f20, %f18, %f19, %f111;
	ld.global.f32 	%f21, [%rd14+-28];
	ld.global.f32 	%f22, [%rd29+-28];
	fma.rn.f32 	%f23, %f21, %f22, %f20;
	ld.global.f32 	%f24, [%rd14+-24];
	ld.global.f32 	%f25, [%rd29+-24];
	fma.rn.f32 	%f26, %f24, %f25, %f23;
	ld.global.f32 	%f27, [%rd14+-20];
	ld.global.f32 	%f28, [%rd29+-20];
	fma.rn.f32 	%f29, %f27, %f28, %f26;
	ld.global.f32 	%f30, [%rd14+-16];
	ld.global.f32 	%f31, [%rd29+-16];
	fma.rn.f32 	%f32, %f30, %f31, %f29;
	ld.global.f32 	%f33, [%rd14+-12];
	ld.global.f32 	%f34, [%rd29+-12];
	fma.rn.f32 	%f35, %f33, %f34, %f32;
	ld.global.f32 	%f36, [%rd14+-8];
	ld.global.f32 	%f37, [%rd29+-8];
	fma.rn.f32 	%f38, %f36, %f37, %f35;
	ld.global.f32 	%f39, [%rd14+-4];
	ld.global.f32 	%f40, [%rd29+-4];
	fma.rn.f32 	%f41, %f39, %f40, %f38;
	ld.global.f32 	%f42, [%rd14];
	ld.global.f32 	%f43, [%rd29];
	fma.rn.f32 	%f44, %f42, %f43, %f41;
	ld.global.f32 	%f45, [%rd14+4];
	ld.global.f32 	%f46, [%rd29+4];
	fma.rn.f32 	%f47, %f45, %f46, %f44;
	ld.global.f32 	%f48, [%rd14+8];
	ld.global.f32 	%f49, [%rd29+8];
	fma.rn.f32 	%f50, %f48, %f49, %f47;
	ld.global.f32 	%f51, [%rd14+12];
	ld.global.f32 	%f52, [%rd29+12];
	fma.rn.f32 	%f53, %f51, %f52, %f50;
	ld.global.f32 	%f54, [%rd14+16];
	ld.global.f32 	%f55, [%rd29+16];
	fma.rn.f32 	%f56, %f54, %f55, %f53;
	ld.global.f32 	%f57, [%rd14+20];
	ld.global.f32 	%f58, [%rd29+20];
	fma.rn.f32 	%f59, %f57, %f58, %f56;
	ld.global.f32 	%f60, [%rd14+24];
	ld.global.f32 	%f61, [%rd29+24];
	fma.rn.f32 	%f62, %f60, %f61, %f59;
	ld.global.f32 	%f63, [%rd14+28];
	ld.global.f32 	%f64, [%rd29+28];
	fma.rn.f32 	%f111, %f63, %f64, %f62;
	add.s32 	%r32, %r32, 16;
	add.s32 	%r31, %r31, 16;
	add.s64 	%rd29, %rd29, 64;
	setp.ne.s32 	%p4, %r32, 0;
	@%p4 bra 	$L__BB0_4;
$L__BB0_5:
	setp.eq.s32 	%p5, %r3, 0;
	@%p5 bra 	$L__BB0_14;
	and.b32  	%r11, %r23, 7;
	setp.lt.u32 	%p6, %r3, 8;
	@%p6 bra 	$L__BB0_8;
	add.s32 	%r29, %r34, %r2;
	mul.wide.s32 	%rd15, %r29, 4;
	add.s64 	%rd16, %rd2, %rd15;
	ld.global.f32 	%f66, [%rd16];
	mul.wide.u32 	%rd17, %r34, 4;
	add.s64 	%rd18, %rd1, %rd17;
	ld.global.f32 	%f67, [%rd18];
	fma.rn.f32 	%f68, %f66, %f67, %f111;
	ld.global.f32 	%f69, [%rd16+4];
	ld.global.f32 	%f70, [%rd18+4];
	fma.rn.f32 	%f71, %f69, %f70, %f68;
	ld.global.f32 	%f72, [%rd16+8];
	ld.global.f32 	%f73, [%rd18+8];
	fma.rn.f32 	%f74, %f72, %f73, %f71;
	ld.global.f32 	%f75, [%rd16+12];
	ld.global.f32 	%f76, [%rd18+12];
	fma.rn.f32 	%f77, %f75, %f76, %f74;
	ld.global.f32 	%f78, [%rd16+16];
	ld.global.f32 	%f79, [%rd18+16];
	fma.rn.f32 	%f80, %f78, %f79, %f77;
	ld.global.f32 	%f81, [%rd16+20];
	ld.global.f32 	%f82, [%rd18+20];
	fma.rn.f32 	%f83, %f81, %f82, %f80;
	ld.global.f32 	%f84, [%rd16+24];
	ld.global.f32 	%f85, [%rd18+24];
	fma.rn.f32 	%f86, %f84, %f85, %f83;
	ld.global.f32 	%f87, [%rd16+28];
	ld.global.f32 	%f88, [%rd18+28];
	fma.rn.f32 	%f111, %f87, %f88, %f86;
	add.s32 	%r34, %r34, 8;
$L__BB0_8:
	setp.eq.s32 	%p7, %r11, 0;
	@%p7 bra 	$L__BB0_14;
	and.b32  	%r14, %r23, 3;
	setp.lt.u32 	%p8, %r11, 4;
	@%p8 bra 	$L__BB0_11;
	add.s32 	%r30, %r34, %r2;
	mul.wide.s32 	%rd19, %r30, 4;
	add.s64 	%rd20, %rd2, %rd19;
	ld.global.f32 	%f90, [%rd20];
	mul.wide.u32 	%rd21, %r34, 4;
	add.s64 	%rd22, %rd1, %rd21;
	ld.global.f32 	%f91, [%rd22];
	fma.rn.f32 	%f92, %f90, %f91, %f111;
	ld.global.f32 	%f93, [%rd20+4];
	ld.global.f32 	%f94, [%rd22+4];
	fma.rn.f32 	%f95, %f93, %f94, %f92;
	ld.global.f32 	%f96, [%rd20+8];
	ld.global.f32 	%f97, [%rd22+8];
	fma.rn.f32 	%f98, %f96, %f97, %f95;
	ld.global.f32 	%f99, [%rd20+12];
	ld.global.f32 	%f100, [%rd22+12];
	fma.rn.f32 	%f111, %f99, %f100, %f98;
	add.s32 	%r34, %r34, 4;
$L__BB0_11:
	setp.eq.s32 	%p9, %r14, 0;
	@%p9 bra 	$L__BB0_14;
	mul.wide.u32 	%rd23, %r34, 4;
	add.s64 	%rd30, %rd1, %rd23;
	add.s32 	%r37, %r34, %r2;
	neg.s32 	%r36, %r14;
$L__BB0_13:
	.pragma "nounroll";
	mul.wide.s32 	%rd24, %r37, 4;
	add.s64 	%rd25, %rd2, %rd24;
	ld.global.f32 	%f101, [%rd25];
	ld.global.f32 	%f102, [%rd30];
	fma.rn.f32 	%f111, %f101, %f102, %f111;
	add.s64 	%rd30, %rd30, 4;
	add.s32 	%r37, %r37, 1;
	add.s32 	%r36, %r36, 1;
	setp.ne.s32 	%p10, %r36, 0;
	@%p10 bra 	$L__BB0_13;
$L__BB0_14:
	cvta.to.global.u64 	%rd26, %rd10;
	mul.wide.s32 	%rd27, %r1, 4;
	add.s64 	%rd28, %rd26, %rd27;
	st.global.f32 	[%rd28], %f111;
$L__BB0_15:
	ret;

}
	// .globl	_Z13matvec_kernelPfS_S_ii
.visible .entry _Z13matvec_kernelPfS_S_ii(
	.param .u64 .ptr .align 1 _Z13matvec_kernelPfS_S_ii_param_0,
	.param .u64 .ptr .align 1 _Z13matvec_kernelPfS_S_ii_param_1,
	.param .u64 .ptr .align 1 _Z13matvec_kernelPfS_S_ii_param_2,
	.param .u32 _Z13matvec_kernelPfS_S_ii_param_3,
	.param .u32 _Z13matvec_kernelPfS_S_ii_param_4
)
{
	.reg .pred 	%p<8>;
	.reg .b32 	%r<34>;
	.reg .b32 	%f<111>;
	.reg .b64 	%rd<13>;
	// demoted variable
	.shared .align 4 .b8 _ZZ13matvec_kernelPfS_S_iiE2As[4096];
	// demoted variable
	.shared .align 4 .b8 _ZZ13matvec_kernelPfS_S_iiE2xs[128];
	ld.param.u64 	%rd3, [_Z13matvec_kernelPfS_S_ii_param_0];
	ld.param.u64 	%rd4, [_Z13matvec_kernelPfS_S_ii_param_1];
	ld.param.u64 	%rd5, [_Z13matvec_kernelPfS_S_ii_param_2];
	ld.param.u32 	%r16, [_Z13matvec_kernelPfS_S_ii_param_3];
	ld.param.u32 	%r17, [_Z13matvec_kernelPfS_S_ii_param_4];
	mov.u32 	%r18, %ctaid.y;
	shl.b32 	%r19, %r18, 5;
	mov.u32 	%r1, %tid.y;
	add.s32 	%r2, %r19, %r1;
	mov.u32 	%r20, %ctaid.x;
	shl.b32 	%r21, %r20, 5;
	mov.u32 	%r32, %tid.x;
	add.s32 	%r4, %r21, %r32;
	setp.lt.s32 	%p2, %r17, 32;
	mov.f32 	%f110, 0f00000000;
	@%p2 bra 	$L__BB1_7;
	setp.lt.s32 	%p3, %r2, %r16;
	setp.lt.s32 	%p4, %r4, %r17;
	and.pred  	%p1, %p3, %p4;
	shl.b32 	%r22, %r1, 7;
	mov.u32 	%r23, _ZZ13matvec_kernelPfS_S_iiE2As;
	add.s32 	%r5, %r23, %r22;
	shl.b32 	%r24, %r32, 2;
	add.s32 	%r6, %r5, %r24;
	mov.u32 	%r25, _ZZ13matvec_kernelPfS_S_iiE2xs;
	add.s32 	%r7, %r25, %r24;
	shr.s32 	%r26, %r17, 31;
	shr.u32 	%r27, %r26, 27;
	add.s32 	%r28, %r17, %r27;
	shr.s32 	%r29, %r28, 5;
	neg.s32 	%r33, %r29;
	mad.lo.s32 	%r31, %r17, %r2, %r32;
	cvta.to.global.u64 	%rd1, %rd3;
	cvta.to.global.u64 	%rd2, %rd4;
	mov.f32 	%f110, 0f00000000;
	not.pred 	%p5, %p1;
$L__BB1_2:
	mov.f32 	%f108, 0f00000000;
	@%p5 bra 	$L__BB1_4;
	mul.wide.u32 	%rd6, %r31, 4;
	add.s64 	%rd7, %rd1, %rd6;
	ld.global.f32 	%f108, [%rd7];
$L__BB1_4:
	setp.ge.s32 	%p6, %r4, %r17;
	st.shared.f32 	[%r6], %f108;
	mov.f32 	%f109, 0f00000000;
	@%p6 bra 	$L__BB1_6;
	mul.wide.u32 	%rd8, %r32, 4;
	add.s64 	%rd9, %rd2, %rd8;
	ld.global.f32 	%f109, [%rd9];
$L__BB1_6:
	st.shared.f32 	[%r7], %f109;
	bar.sync 	0;
	ld.shared.f32 	%f12, [%r5];
	ld.shared.f32 	%f13, [_ZZ13matvec_kernelPfS_S_iiE2xs];
	fma.rn.f32 	%f14, %f12, %f13, %f110;
	ld.shared.f32 	%f15, [%r5+4];
	ld.shared.f32 	%f16, [_ZZ13matvec_kernelPfS_S_iiE2xs+4];
	fma.rn.f32 	%f17, %f15, %f16, %f14;
	ld.shared.f32 	%f18, [%r5+8];
	ld.shared.f32 	%f19, [_ZZ13matvec_kernelPfS_S_iiE2xs+8];
	fma.rn.f32 	%f20, %f18, %f19, %f17;
	ld.shared.f32 	%f21, [%r5+12];
	ld.shared.f32 	%f22, [_ZZ13matvec_kernelPfS_S_iiE2xs+12];
	fma.rn.f32 	%f23, %f21, %f22, %f20;
	ld.shared.f32 	%f24, [%r5+16];
	ld.shared.f32 	%f25, [_ZZ13matvec_kernelPfS_S_iiE2xs+16];
	fma.rn.f32 	%f26, %f24, %f25, %f23;
	ld.shared.f32 	%f27, [%r5+20];
	ld.shared.f32 	%f28, [_ZZ13matvec_kernelPfS_S_iiE2xs+20];
	fma.rn.f32 	%f29, %f27, %f28, %f26;
	ld.shared.f32 	%f30, [%r5+24];
	ld.shared.f32 	%f31, [_ZZ13matvec_kernelPfS_S_iiE2xs+24];
	fma.rn.f32 	%f32, %f30, %f31, %f29;
	ld.shared.f32 	%f33, [%r5+28];
	ld.shared.f32 	%f34, [_ZZ13matvec_kernelPfS_S_iiE2xs+28];
	fma.rn.f32 	%f35, %f33, %f34, %f32;
	ld.shared.f32 	%f36, [%r5+32];
	ld.shared.f32 	%f37, [_ZZ13matvec_kernelPfS_S_iiE2xs+32];
	fma.rn.f32 	%f38, %f36, %f37, %f35;
	ld.shared.f32 	%f39, [%r5+36];
	ld.shared.f32 	%f40, [_ZZ13matvec_kernelPfS_S_iiE2xs+36];
	fma.rn.f32 	%f41, %f39, %f40, %f38;
	ld.shared.f32 	%f42, [%r5+40];
	ld.shared.f32 	%f43, [_ZZ13matvec_kernelPfS_S_iiE2xs+40];
	fma.rn.f32 	%f44, %f42, %f43, %f41;
	ld.shared.f32 	%f45, [%r5+44];
	ld.shared.f32 	%f46, [_ZZ13matvec_kernelPfS_S_iiE2xs+44];
	fma.rn.f32 	%f47, %f45, %f46, %f44;
	ld.shared.f32 	%f48, [%r5+48];
	ld.shared.f32 	%f49, [_ZZ13matvec_kernelPfS_S_iiE2xs+48];
	fma.rn.f32 	%f50, %f48, %f49, %f47;
	ld.shared.f32 	%f51, [%r5+52];
	ld.shared.f32 	%f52, [_ZZ13matvec_kernelPfS_S_iiE2xs+52];
	fma.rn.f32 	%f53, %f51, %f52, %f50;
	ld.shared.f32 	%f54, [%r5+56];
	ld.shared.f32 	%f55, [_ZZ13matvec_kernelPfS_S_iiE2xs+56];
	fma.rn.f32 	%f56, %f54, %f55, %f53;
	ld.shared.f32 	%f57, [%r5+60];
	ld.shared.f32 	%f58, [_ZZ13matvec_kernelPfS_S_iiE2xs+60];
	fma.rn.f32 	%f59, %f57, %f58, %f56;
	ld.shared.f32 	%f60, [%r5+64];
	ld.shared.f32 	%f61, [_ZZ13matvec_kernelPfS_S_iiE2xs+64];
	fma.rn.f32 	%f62, %f60, %f61, %f59;
	ld.shared.f32 	%f63, [%r5+68];
	ld.shared.f32 	%f64, [_ZZ13matvec_kernelPfS_S_iiE2xs+68];
	fma.rn.f32 	%f65, %f63, %f64, %f62;
	ld.shared.f32 	%f66, [%r5+72];
	ld.shared.f32 	%f67, [_ZZ13matvec_kernelPfS_S_iiE2xs+72];
	fma.rn.f32 	%f68, %f66, %f67, %f65;
	ld.shared.f32 	%f69, [%r5+76];
	ld.shared.f32 	%f70, [_ZZ13matvec_kernelPfS_S_iiE2xs+76];
	fma.rn.f32 	%f71, %f69, %f70, %f68;
	ld.shared.f32 	%f72, [%r5+80];
	ld.shared.f32 	%f73, [_ZZ13matvec_kernelPfS_S_iiE2xs+80];
	fma.rn.f32 	%f74, %f72, %f73, %f71;
	ld.shared.f32 	%f75, [%r5+84];
	ld.shared.f32 	%f76, [_ZZ13matvec_kernelPfS_S_iiE2xs+84];
	fma.rn.f32 	%f77, %f75, %f76, %f74;
	ld.shared.f32 	%f78, [%r5+88];
	ld.shared.f32 	%f79, [_ZZ13matvec_kernelPfS_S_iiE2xs+88];
	fma.rn.f32 	%f80, %f78, %f79, %f77;
	ld.shared.f32 	%f81, [%r5+92];
	ld.shared.f32 	%f82, [_ZZ13matvec_kernelPfS_S_iiE2xs+92];
	fma.rn.f32 	%f83, %f81, %f82, %f80;
	ld.shared.f32 	%f84, [%r5+96];
	ld.shared.f32 	%f85, [_ZZ13matvec_kernelPfS_S_iiE2xs+96];
	fma.rn.f32 	%f86, %f84, %f85, %f83;
	ld.shared.f32 	%f87, [%r5+100];
	ld.shared.f32 	%f88, [_ZZ13matvec_kernelPfS_S_iiE2xs+100];
	fma.rn.f32 	%f89, %f87, %f88, %f86;
	ld.shared.f32 	%f90, [%r5+104];
	ld.shared.f32 	%f91, [_ZZ13matvec_kernelPfS_S_iiE2xs+104];
	fma.rn.f32 	%f92, %f90, %f91, %f89;
	ld.shared.f32 	%f93, [%r5+108];
	ld.shared.f32 	%f94, [_ZZ13matvec_kernelPfS_S_iiE2xs+108];
	fma.rn.f32 	%f95, %f93, %f94, %f92;
	ld.shared.f32 	%f96, [%r5+112];
	ld.shared.f32 	%f97, [_ZZ13matvec_kernelPfS_S_iiE2xs+112];
	fma.rn.f32 	%f98, %f96, %f97, %f95;
	ld.shared.f32 	%f99, [%r5+116];
	ld.shared.f32 	%f100, [_ZZ13matvec_kernelPfS_S_iiE2xs+116];
	fma.rn.f32 	%f101, %f99, %f100, %f98;
	ld.shared.f32 	%f102, [%r5+120];
	ld.shared.f32 	%f103, [_ZZ13matvec_kernelPfS_S_iiE2xs+120];
	fma.rn.f32 	%f104, %f102, %f103, %f101;
	ld.shared.f32 	%f105, [%r5+124];
	ld.shared.f32 	%f106, [_ZZ13matvec_kernelPfS_S_iiE2xs+124];
	fma.rn.f32 	%f110, %f105, %f106, %f104;
	bar.sync 	0;
	add.s32 	%r33, %r33, 1;
	setp.ne.s32 	%p7, %r33, 0;
	add.s32 	%r32, %r32, 32;
	add.s32 	%r31, %r31, 32;
	@%p7 bra 	$L__BB1_2;
$L__BB1_7:
	cvta.to.global.u64 	%rd10, %rd5;
	mad.lo.s32 	%r30, %r16, %r4, %r2;
	mul.wide.s32 	%rd11, %r30, 4;
	add.s64 	%rd12, %rd10, %rd11;
	st.global.f32 	[%rd12], %f110;
	ret;

}


// ===== COMPILED SASS (sm_100) =====

	.target	sm_100

	.elftype	@"ET_EXEC"


//--------------------- .note.nv.tkinfo           --------------------------
	.section	.note.nv.tkinfo,"",@"SHT_NOTE"
	.sectionflags	@"SHF_NOTE_NV_TKINFO"
	.tkinfo
        /*0018*/ 	.word	0x00000002
        /*0030*/ 	.string	""
        /*0030*/ 	.string	"ptxas"
        /*0030*/ 	.string	"Cuda compilation tools, release 13.0, V13.0.88"
        /*0030*/ 	.string	"Build cuda_13.0.r13.0/compiler.36424714_0"
        /*0030*/ 	.string	"-arch sm_100 -m 64 "



//--------------------- .note.nv.cuinfo           --------------------------
	.section	.note.nv.cuinfo,"",@"SHT_NOTE"
	.sectionflags	@"SHF_NOTE_NV_CUINFO"
        /*0018*/ 	.short	0x0002
        /*001a*/ 	.short	0x0064
        /*001c*/ 	.short	0x0082
	.zero		2


//--------------------- .nv.info                  --------------------------
	.section	.nv.info,"",@"SHT_CUDA_INFO"
	.align	4


	//----- nvinfo : EIATTR_REGCOUNT
	.align		4
        /*0000*/ 	.byte	0x04, 0x2f
        /*0002*/ 	.short	(.L_1 - .L_0)
	.align		4
.L_0:
        /*0004*/ 	.word	index@(_Z19matvec_kernelGlobalPfS_S_ii)
        /*0008*/ 	.word	0x0000001e


	//----- nvinfo : EIATTR_FRAME_SIZE
	.align		4
.L_1:
        /*000c*/ 	.byte	0x04, 0x11
        /*000e*/ 	.short	(.L_3 - .L_2)
	.align		4
.L_2:
        /*0010*/ 	.word	index@(_Z19matvec_kernelGlobalPfS_S_ii)
        /*0014*/ 	.word	0x00000000


	//----- nvinfo : EIATTR_REGCOUNT
	.align		4
.L_3:
        /*0018*/ 	.byte	0x04, 0x2f
        /*001a*/ 	.short	(.L_5 - .L_4)
	.align		4
.L_4:
        /*001c*/ 	.word	index@(_Z13matvec_kernelPfS_S_ii)
        /*0020*/ 	.word	0x00000024


	//----- nvinfo : EIATTR_FRAME_SIZE
	.align		4
.L_5:
        /*0024*/ 	.byte	0x04, 0x11
        /*0026*/ 	.short	(.L_7 - .L_6)
	.align		4
.L_6:
        /*0028*/ 	.word	index@(_Z13matvec_kernelPfS_S_ii)
        /*002c*/ 	.word	0x00000000


	//----- nvinfo : EIATTR_MIN_STACK_SIZE
	.align		4
.L_7:
        /*0030*/ 	.byte	0x04, 0x12
        /*0032*/ 	.short	(.L_9 - .L_8)
	.align		4
.L_8:
        /*0034*/ 	.word	index@(_Z13matvec_kernelPfS_S_ii)
        /*0038*/ 	.word	0x00000000


	//----- nvinfo : EIATTR_MIN_STACK_SIZE
	.align		4
.L_9:
        /*003c*/ 	.byte	0x04, 0x12
        /*003e*/ 	.short	(.L_11 - .L_10)
	.align		4
.L_10:
        /*0040*/ 	.word	index@(_Z19matvec_kernelGlobalPfS_S_ii)
        /*0044*/ 	.word	0x00000000
.L_11:


//--------------------- .nv.compat                --------------------------
	.section	.nv.compat,"",@"SHT_CUDA_COMPAT_INFO"
	.align	4
        /*0000*/ 	.byte	0x02, 0x09, 0x00, 0x00, 0x02, 0x02, 0x01, 0x00, 0x02, 0x05, 0x05, 0x00, 0x03, 0x07, 0x01, 0x01
        /*0010*/ 	.byte	0x02, 0x03, 0x00, 0x00, 0x02, 0x06, 0x01, 0x00, 0x04, 0x0b, 0x08, 0x00, 0x09, 0x00, 0x00, 0x00
        /*0020*/ 	.byte	0x00, 0x00, 0x00, 0x00


//--------------------- .nv.info._Z13matvec_kernelPfS_S_ii --------------------------
	.section	.nv.info._Z13matvec_kernelPfS_S_ii,"",@"SHT_CUDA_INFO"
	.sectionflags	@""
	.align	4


	//----- nvinfo : EIATTR_CUDA_API_VERSION
	.align		4
        /*0000*/ 	.byte	0x04, 0x37
        /*0002*/ 	.short	(.L_13 - .L_12)
.L_12:
        /*0004*/ 	.word	0x00000082


	//----- nvinfo : EIATTR_KPARAM_INFO
	.align		4
.L_13:
        /*0008*/ 	.byte	0x04, 0x17
        /*000a*/ 	.short	(.L_15 - .L_14)
.L_14:
        /*000c*/ 	.word	0x00000000
        /*0010*/ 	.short	0x0004
        /*0012*/ 	.short	0x001c
        /*0014*/ 	.byte	0x00, 0xf0, 0x11, 0x00


	//----- nvinfo : EIATTR_KPARAM_INFO
	.align		4
.L_15:
        /*0018*/ 	.byte	0x04, 0x17
        /*001a*/ 	.short	(.L_17 - .L_16)
.L_16:
        /*001c*/ 	.word	0x00000000
        /*0020*/ 	.short	0x0003
        /*0022*/ 	.short	0x0018
        /*0024*/ 	.byte	0x00, 0xf0, 0x11, 0x00


	//----- nvinfo : EIATTR_KPARAM_INFO
	.align		4
.L_17:
        /*0028*/ 	.byte	0x04, 0x17
        /*002a*/ 	.short	(.L_19 - .L_18)
.L_18:
        /*002c*/ 	.word	0x00000000
        /*0030*/ 	.short	0x0002
        /*0032*/ 	.short	0x0010
        /*0034*/ 	.byte	0x00, 0xf5, 0x21, 0x00


	//----- nvinfo : EIATTR_KPARAM_INFO
	.align		4
.L_19:
        /*0038*/ 	.byte	0x04, 0x17
        /*003a*/ 	.short	(.L_21 - .L_20)
.L_20:
        /*003c*/ 	.word	0x00000000
        /*0040*/ 	.short	0x0001
        /*0042*/ 	.short	0x0008
        /*0044*/ 	.byte	0x00, 0xf5, 0x21, 0x00


	//----- nvinfo : EIATTR_KPARAM_INFO
	.align		4
.L_21:
        /*0048*/ 	.byte	0x04, 0x17
        /*004a*/ 	.short	(.L_23 - .L_22)
.L_22:
        /*004c*/ 	.word	0x00000000
        /*0050*/ 	.short	0x0000
        /*0052*/ 	.short	0x0000
        /*0054*/ 	.byte	0x00, 0xf5, 0x21, 0x00


	//----- nvinfo : EIATTR_SPARSE_MMA_MASK
	.align		4
.L_23:
        /*0058*/ 	.byte	0x03, 0x50
        /*005a*/ 	.short	0x0000


	//----- nvinfo : EIATTR_MAXREG_COUNT
	.align		4
        /*005c*/ 	.byte	0x03, 0x1b
        /*005e*/ 	.short	0x00ff


	//----- nvinfo : EIATTR_NUM_BARRIERS
	.align		4
        /*0060*/ 	.byte	0x02, 0x4c
        /*0062*/ 	.byte	0x01
	.zero		1


	//----- nvinfo : EIATTR_MERCURY_ISA_VERSION
	.align		4
        /*0064*/ 	.byte	0x03, 0x5f
        /*0066*/ 	.short	0x0101


	//----- nvinfo : EIATTR_VRC_CTA_INIT_COUNT
	.align		4
        /*0068*/ 	.byte	0x02, 0x4a
	.zero		1
	.zero		1


	//----- nvinfo : EIATTR_EXIT_INSTR_OFFSETS
	.align		4
        /*006c*/ 	.byte	0x04, 0x1c
        /*006e*/ 	.short	(.L_25 - .L_24)


	//   ....[0]....
.L_24:
        /*0070*/ 	.word	0x00000650


	//----- nvinfo : EIATTR_CBANK_PARAM_SIZE
	.align		4
.L_25:
        /*0074*/ 	.byte	0x03, 0x19
        /*0076*/ 	.short	0x0020


	//----- nvinfo : EIATTR_PARAM_CBANK
	.align		4
        /*0078*/ 	.byte	0x04, 0x0a
        /*007a*/ 	.short	(.L_27 - .L_26)
	.align		4
.L_26:
        /*007c*/ 	.word	index@(.nv.constant0._Z13matvec_kernelPfS_S_ii)
        /*0080*/ 	.short	0x0380
        /*0082*/ 	.short	0x0020


	//----- nvinfo : EIATTR_SW_WAR
	.align		4
.L_27:
        /*0084*/ 	.byte	0x04, 0x36
        /*0086*/ 	.short	(.L_29 - .L_28)
.L_28:
        /*0088*/ 	.word	0x00000008
.L_29:


//--------------------- .nv.info._Z19matvec_kernelGlobalPfS_S_ii --------------------------
	.section	.nv.info._Z19matvec_kernelGlobalPfS_S_ii,"",@"SHT_CUDA_INFO"
	.sectionflags	@""
	.align	4


	//----- nvinfo : EIATTR_CUDA_API_VERSION
	.align		4
        /*0000*/ 	.byte	0x04, 0x37
        /*0002*/ 	.short	(.L_31 - .L_30)
.L_30:
        /*0004*/ 	.word	0x00000082


	//----- nvinfo : EIATTR_KPARAM_INFO
	.align		4
.L_31:
        /*0008*/ 	.byte	0x04, 0x17
        /*000a*/ 	.short	(.L_33 - .L_32)
.L_32:
        /*000c*/ 	.word	0x00000000
        /*0010*/ 	.short	0x0004
        /*0012*/ 	.short	0x001c
        /*0014*/ 	.byte	0x00, 0xf0, 0x11, 0x00


	//----- nvinfo : EIATTR_KPARAM_INFO
	.align		4
.L_33:
        /*0018*/ 	.byte	0x04, 0x17
        /*001a*/ 	.short	(.L_35 - .L_34)
.L_34:
        /*001c*/ 	.word	0x00000000
        /*0020*/ 	.short	0x0003
        /*0022*/ 	.short	0x0018
        /*0024*/ 	.byte	0x00, 0xf0, 0x11, 0x00


	//----- nvinfo : EIATTR_KPARAM_INFO
	.align		4
.L_35:
        /*0028*/ 	.byte	0x04, 0x17
        /*002a*/ 	.short	(.L_37 - .L_36)
.L_36:
        /*002c*/ 	.word	0x00000000
        /*0030*/ 	.short	0x0002
        /*0032*/ 	.short	0x0010
        /*0034*/ 	.byte	0x00, 0xf5, 0x21, 0x00


	//----- nvinfo : EIATTR_KPARAM_INFO
	.align		4
.L_37:
        /*0038*/ 	.byte	0x04, 0x17
        /*003a*/ 	.short	(.L_39 - .L_38)
.L_38:
        /*003c*/ 	.word	0x00000000
        /*0040*/ 	.short	0x0001
        /*0042*/ 	.short	0x0008
        /*0044*/ 	.byte	0x00, 0xf5, 0x21, 0x00


	//----- nvinfo : EIATTR_KPARAM_INFO
	.align		4
.L_39:
        /*0048*/ 	.byte	0x04, 0x17
        /*004a*/ 	.short	(.L_41 - .L_40)
.L_40:
        /*004c*/ 	.word	0x00000000
        /*0050*/ 	.short	0x0000
        /*0052*/ 	.short	0x0000
        /*0054*/ 	.byte	0x00, 0xf5, 0x21, 0x00


	//----- nvinfo : EIATTR_SPARSE_MMA_MASK
	.align		4
.L_41:
        /*0058*/ 	.byte	0x03, 0x50
        /*005a*/ 	.short	0x0000


	//----- nvinfo : EIATTR_MAXREG_COUNT
	.align		4
        /*005c*/ 	.byte	0x03, 0x1b
        /*005e*/ 	.short	0x00ff


	//----- nvinfo : EIATTR_MERCURY_ISA_VERSION
	.align		4
        /*0060*/ 	.byte	0x03, 0x5f
        /*0062*/ 	.short	0x0101


	//----- nvinfo : EIATTR_VRC_CTA_INIT_COUNT
	.align		4
        /*0064*/ 	.byte	0x02, 0x4a
	.zero		1
	.zero		1


	//----- nvinfo : EIATTR_EXIT_INSTR_OFFSETS
	.align		4
        /*0068*/ 	.byte	0x04, 0x1c
        /*006a*/ 	.short	(.L_43 - .L_42)


	//   ....[0]....
.L_42:
        /*006c*/ 	.word	0x00000070


	//   ....[1]....
        /*0070*/ 	.word	0x00000a90


	//----- nvinfo : EIATTR_CBANK_PARAM_SIZE
	.align		4
.L_43:
        /*0074*/ 	.byte	0x03, 0x19
        /*0076*/ 	.short	0x0020


	//----- nvinfo : EIATTR_PARAM_CBANK
	.align		4
        /*0078*/ 	.byte	0x04, 0x0a
        /*007a*/ 	.short	(.L_45 - .L_44)
	.align		4
.L_44:
        /*007c*/ 	.word	index@(.nv.constant0._Z19matvec_kernelGlobalPfS_S_ii)
        /*0080*/ 	.short	0x0380
        /*0082*/ 	.short	0x0020


	//----- nvinfo : EIATTR_SW_WAR
	.align		4
.L_45:
        /*0084*/ 	.byte	0x04, 0x36
        /*0086*/ 	.short	(.L_47 - .L_46)
.L_46:
        /*0088*/ 	.word	0x00000008
.L_47:


//--------------------- .nv.callgraph             --------------------------
	.section	.nv.callgraph,"",@"SHT_CUDA_CALLGRAPH"
	.align	4
	.sectionentsize	8
	.align		4
        /*0000*/ 	.word	0x00000000
	.align		4
        /*0004*/ 	.word	0xffffffff
	.align		4
        /*0008*/ 	.word	0x00000000
	.align		4
        /*000c*/ 	.word	0xfffffffe
	.align		4
        /*0010*/ 	.word	0x00000000
	.align		4
        /*0014*/ 	.word	0xfffffffd
	.align		4
        /*0018*/ 	.word	0x00000000
	.align		4
        /*001c*/ 	.word	0xfffffffc


//--------------------- .text._Z13matvec_kernelPfS_S_ii --------------------------
	.section	.text._Z13matvec_kernelPfS_S_ii,"ax",@progbits
	.align	128
        .global         _Z13matvec_kernelPfS_S_ii
        .type           _Z13matvec_kernelPfS_S_ii,@function
        .size           _Z13matvec_kernelPfS_S_ii,(.L_x_10 - _Z13matvec_kernelPfS_S_ii)
        .other          _Z13matvec_kernelPfS_S_ii,@"STO_CUDA_ENTRY STV_DEFAULT"
_Z13matvec_kernelPfS_S_ii:
.text._Z13matvec_kernelPfS_S_ii:
[----:B------:R-:W-:Y:S01]  /*0000*/  LDC R1, c[0x0][0x37c] ;  /* 0x0000df00ff017b82 */ /* 0x000fe20000000800 */
[----:B------:R-:W0:Y:S01]  /*0010*/  S2R R31, SR_CTAID.Y ;  /* 0x00000000001f7919 */ /* 0x000e220000002600 */
[----:B------:R-:W1:Y:S01]  /*0020*/  LDCU UR10, c[0x0][0x39c] ;  /* 0x00007380ff0a77ac */ /* 0x000e620008000800 */
[----:B------:R-:W-:Y:S01]  /*0030*/  HFMA2 R13, -RZ, RZ, 0, 0 ;  /* 0x00000000ff0d7431 */ /* 0x000fe200000001ff */
[----:B------:R-:W0:Y:S01]  /*0040*/  S2R R28, SR_TID.Y ;  /* 0x00000000001c7919 */ /* 0x000e220000002200 */
[----:B------:R-:W2:Y:S01]  /*0050*/  LDCU.64 UR8, c[0x0][0x358] ;  /* 0x00006b00ff0877ac */ /* 0x000ea20008000a00 */
[----:B------:R-:W3:Y:S01]  /*0060*/  S2R R30, SR_CTAID.X ;  /* 0x00000000001e7919 */ /* 0x000ee20000002500 */
[----:B------:R-:W3:Y:S01]  /*0070*/  S2R R29, SR_TID.X ;  /* 0x00000000001d7919 */ /* 0x000ee20000002100 */
[----:B-1----:R-:W-:Y:S01]  /*0080*/  UISETP.GE.AND UP0, UPT, UR10, 0x20, UPT ;  /* 0x000000200a00788c */ /* 0x002fe2000bf06270 */
[----:B0-----:R-:W-:Y:S02]  /*0090*/  LEA R31, R31, R28, 0x5 ;  /* 0x0000001c1f1f7211 */ /* 0x001fe400078e28ff */
[----:B---3--:R-:W-:-:S06]  /*00a0*/  LEA R30, R30, R29, 0x5 ;  /* 0x0000001d1e1e7211 */ /* 0x008fcc00078e28ff */
[----:B--2---:R-:W-:Y:S05]  /*00b0*/  BRA.U !UP0, `(.L_x_0) ;  /* 0x0000000508507547 */ /* 0x004fea000b800000 */
[----:B------:R-:W0:Y:S01]  /*00c0*/  S2UR UR6, SR_CgaCtaId ;  /* 0x00000000000679c3 */ /* 0x000e220000008800 */
[----:B------:R-:W1:Y:S01]  /*00d0*/  LDCU UR11, c[0x0][0x398] ;  /* 0x00007300ff0b77ac */ /* 0x000e620008000800 */
[----:B------:R-:W-:Y:S01]  /*00e0*/  ISETP.GE.AND P0, PT, R30, UR10, PT ;  /* 0x0000000a1e007c0c */ /* 0x000fe2000bf06270 */
[----:B------:R-:W-:Y:S01]  /*00f0*/  IMAD R3, R31, UR10, R29 ;  /* 0x0000000a1f037c24 */ /* 0x000fe2000f8e021d */
[----:B------:R-:W-:Y:S01]  /*0100*/  MOV R13, RZ ;  /* 0x000000ff000d7202 */ /* 0x000fe20000000f00 */
[----:B------:R-:W-:Y:S01]  /*0110*/  UMOV UR4, 0x400 ;  /* 0x0000040000047882 */ /* 0x000fe20000000000 */
[----:B------:R-:W-:Y:S01]  /*0120*/  USHF.R.S32.HI UR5, URZ, 0x1f, UR10 ;  /* 0x0000001fff057899 */ /* 0x000fe2000801140a */
[----:B------:R-:W2:Y:S03]  /*0130*/  LDCU UR12, c[0x0][0x39c] ;  /* 0x00007380ff0c77ac */ /* 0x000ea60008000800 */
[----:B------:R-:W-:-:S04]  /*0140*/  ULEA.HI UR5, UR5, UR10, URZ, 0x5 ;  /* 0x0000000a05057291 */ /* 0x000fc8000f8f28ff */
[----:B------:R-:W-:Y:S01]  /*0150*/  USHF.R.S32.HI UR5, URZ, 0x5, UR5 ;  /* 0x00000005ff057899 */ /* 0x000fe20008011405 */
[----:B-1----:R-:W-:-:S03]  /*0160*/  ISETP.LT.AND P0, PT, R31, UR11, !P0 ;  /* 0x0000000b1f007c0c */ /* 0x002fc6000c701270 */
[----:B------:R-:W-:Y:S02]  /*0170*/  UIADD3 UR5, UPT, UPT, -UR5, URZ, URZ ;  /* 0x000000ff05057290 */ /* 0x000fe4000fffe1ff */
[----:B0-----:R-:W-:Y:S02]  /*0180*/  ULEA UR7, UR6, UR4, 0x18 ;  /* 0x0000000406077291 */ /* 0x001fe4000f8ec0ff */
[----:B------:R-:W-:-:S04]  /*0190*/  UIADD3 UR4, UPT, UPT, UR4, 0x1000, URZ ;  /* 0x0000100004047890 */ /* 0x000fc8000fffe0ff */
[----:B------:R-:W-:Y:S01]  /*01a0*/  ULEA UR4, UR6, UR4, 0x18 ;  /* 0x0000000406047291 */ /* 0x000fe2000f8ec0ff */
[----:B------:R-:W-:-:S04]  /*01b0*/  LEA R28, R28, UR7, 0x7 ;  /* 0x000000071c1c7c11 */ /* 0x000fc8000f8e38ff */
[C---:B------:R-:W-:Y:S02]  /*01c0*/  LEA R2, R29.reuse, R28, 0x2 ;  /* 0x0000001c1d027211 */ /* 0x040fe400078e10ff */
[----:B--2---:R-:W-:-:S07]  /*01d0*/  LEA R0, R29, UR4, 0x2 ;  /* 0x000000041d007c11 */ /* 0x004fce000f8e10ff */
.L_x_1:
[----:B------:R-:W-:Y:S01]  /*01e0*/  ISETP.GE.AND P1, PT, R30, UR12, PT ;  /* 0x0000000c1e007c0c */ /* 0x000fe2000bf26270 */
[----:B------:R-:W0:Y:S01]  /*01f0*/  @P0 LDC.64 R14, c[0x0][0x380] ;  /* 0x0000e000ff0e0b82 */ /* 0x000e220000000a00 */
[----:B------:R-:W-:Y:S01]  /*0200*/  HFMA2 R33, -RZ, RZ, 0, 0 ;  /* 0x00000000ff217431 */ /* 0x000fe200000001ff */
[----:B------:R-:W-:-:S10]  /*0210*/  MOV R19, RZ ;  /* 0x000000ff00137202 */ /* 0x000fd40000000f00 */
[----:B------:R-:W1:Y:S01]  /*0220*/  @!P1 LDC.64 R16, c[0x0][0x388] ;  /* 0x0000e200ff109b82 */ /* 0x000e620000000a00 */
[----:B0-----:R-:W-:-:S05]  /*0230*/  @P0 IMAD.WIDE.U32 R14, R3, 0x4, R14 ;  /* 0x00000004030e0825 */ /* 0x001fca00078e000e */
[----:B------:R-:W2:Y:S01]  /*0240*/  @P0 LDG.E R19, desc[UR8][R14.64] ;  /* 0x000000080e130981 */ /* 0x000ea2000c1e1900 */
[----:B-1----:R-:W-:-:S05]  /*0250*/  @!P1 IMAD.WIDE.U32 R16, R29, 0x4, R16 ;  /* 0x000000041d109825 */ /* 0x002fca00078e0010 */
[----:B------:R-:W3:Y:S01]  /*0260*/  @!P1 LDG.E R33, desc[UR8][R16.64] ;  /* 0x0000000810219981 */ /* 0x000ee2000c1e1900 */
[----:B------:R-:W-:-:S04]  /*0270*/  UIADD3 UR5, UPT, UPT, UR5, 0x1, URZ ;  /* 0x0000000105057890 */ /* 0x000fc8000fffe0ff */
[----:B------:R-:W-:Y:S01]  /*0280*/  UISETP.NE.AND UP0, UPT, UR5, URZ, UPT ;  /* 0x000000ff0500728c */ /* 0x000fe2000bf05270 */
[----:B------:R-:W-:Y:S02]  /*0290*/  IADD3 R3, PT, PT, R3, 0x20, RZ ;  /* 0x0000002003037810 */ /* 0x000fe40007ffe0ff */
[----:B------:R-:W-:Y:S01]  /*02a0*/  IADD3 R29, PT, PT, R29, 0x20, RZ ;  /* 0x000000201d1d7810 */ /* 0x000fe20007ffe0ff */
[----:B--2---:R-:W-:Y:S04]  /*02b0*/  STS [R2], R19 ;  /* 0x0000001302007388 */ /* 0x004fe80000000800 */
[----:B---3--:R-:W-:Y:S01]  /*02c0*/  STS [R0], R33 ;  /* 0x0000002100007388 */ /* 0x008fe20000000800 */
[----:B------:R-:W-:Y:S06]  /*02d0*/  BAR.SYNC.DEFER_BLOCKING 0x0 ;  /* 0x0000000000007b1d */ /* 0x000fec0000010000 */
[----:B------:R-:W-:Y:S04]  /*02e0*/  LDS.128 R4, [R28] ;  /* 0x000000001c047984 */ /* 0x000fe80000000c00 */
[----:B------:R-:W0:Y:S04]  /*02f0*/  LDS.128 R8, [UR7+0x1000] ;  /* 0x00100007ff087984 */ /* 0x000e280008000c00 */
[----:B------:R-:W-:Y:S04]  /*0300*/  LDS.128 R20, [R28+0x10] ;  /* 0x000010001c147984 */ /* 0x000fe80000000c00 */
[----:B------:R-:W1:Y:S04]  /*0310*/  LDS.128 R24, [UR7+0x1010] ;  /* 0x00101007ff187984 */ /* 0x000e680008000c00 */
[----:B------:R-:W-:Y:S01]  /*0320*/  LDS.128 R16, [UR7+0x1020] ;  /* 0x00102007ff107984 */ /* 0x000fe20008000c00 */
[----:B0-----:R-:W-:-:S03]  /*0330*/  FFMA R4, R4, R8, R13 ;  /* 0x0000000804047223 */ /* 0x001fc6000000000d */
[----:B------:R-:W0:Y:S01]  /*0340*/  LDS.128 R12, [R28+0x20] ;  /* 0x000020001c0c7984 */ /* 0x000e220000000c00 */
[----:B------:R-:W-:-:S04]  /*0350*/  FFMA R5, R5, R9, R4 ;  /* 0x0000000905057223 */ /* 0x000fc80000000004 */
[----:B------:R-:W-:-:S04]  /*0360*/  FFMA R6, R6, R10, R5 ;  /* 0x0000000a06067223 */ /* 0x000fc80000000005 */
[----:B------:R-:W-:Y:S02]  /*0370*/  FFMA R7, R7, R11, R6 ;  /* 0x0000000b07077223 */ /* 0x000fe40000000006 */
[----:B------:R-:W-:Y:S02]  /*0380*/  LDS.128 R8, [UR7+0x1030] ;  /* 0x00103007ff087984 */ /* 0x000fe40008000c00 */
[----:B-1----:R-:W-:Y:S02]  /*0390*/  FFMA R20, R20, R24, R7 ;  /* 0x0000001814147223 */ /* 0x002fe40000000007 */
[----:B------:R-:W1:Y:S02]  /*03a0*/  LDS.128 R4, [R28+0x30] ;  /* 0x000030001c047984 */ /* 0x000e640000000c00 */
[----:B------:R-:W-:-:S04]  /*03b0*/  FFMA R21, R21, R25, R20 ;  /* 0x0000001915157223 */ /* 0x000fc80000000014 */
[----:B------:R-:W-:-:S04]  /*03c0*/  FFMA R22, R22, R26, R21 ;  /* 0x0000001a16167223 */ /* 0x000fc80000000015 */
[----:B------:R-:W-:Y:S02]  /*03d0*/  FFMA R23, R23, R27, R22 ;  /* 0x0000001b17177223 */ /* 0x000fe40000000016 */
[----:B------:R-:W-:Y:S02]  /*03e0*/  LDS.128 R24, [R28+0x40] ;  /* 0x000040001c187984 */ /* 0x000fe40000000c00 */
[----:B0-----:R-:W-:Y:S02]  /*03f0*/  FFMA R12, R12, R16, R23 ;  /* 0x000000100c0c7223 */ /* 0x001fe40000000017 */
[----:B------:R-:W0:Y:S02]  /*0400*/  LDS.128 R20, [UR7+0x1040] ;  /* 0x00104007ff147984 */ /* 0x000e240008000c00 */
        /* <DEDUP_REMOVED lines=9> */
[----:B------:R-:W-:Y:S02]  /*04a0*/  LDS.128 R8, [UR7+0x1060] ;  /* 0x00106007ff087984 */ /* 0x000fe40008000c00 */
[----:B0-----:R-:W-:Y:S02]  /*04b0*/  FFMA R20, R24, R20, R7 ;  /* 0x0000001418147223 */ /* 0x001fe40000000007 */
[----:B------:R-:W0:Y:S02]  /*04c0*/  LDS.128 R4, [R28+0x60] ;  /* 0x000060001c047984 */ /* 0x000e240000000c00 */
        /* <DEDUP_REMOVED lines=8> */
[----:B------:R-:W-:-:S04]  /*0550*/  FFMA R15, R15, R19, R14 ;  /* 0x000000130f0f7223 */ /* 0x000fc8000000000e */
[----:B0-----:R-:W-:-:S04]  /*0560*/  FFMA R4, R4, R8, R15 ;  /* 0x0000000804047223 */ /* 0x001fc8000000000f */
[----:B------:R-:W-:-:S04]  /*0570*/  FFMA R5, R5, R9, R4 ;  /* 0x0000000905057223 */ /* 0x000fc80000000004 */
[----:B------:R-:W-:-:S04]  /*0580*/  FFMA R6, R6, R10, R5 ;  /* 0x0000000a06067223 */ /* 0x000fc80000000005 */
[----:B------:R-:W-:-:S04]  /*0590*/  FFMA R7, R7, R11, R6 ;  /* 0x0000000b07077223 */ /* 0x000fc80000000006 */
[----:B-1----:R-:W-:-:S04]  /*05a0*/  FFMA R20, R20, R24, R7 ;  /* 0x0000001814147223 */ /* 0x002fc80000000007 */
[----:B------:R-:W-:-:S04]  /*05b0*/  FFMA R21, R21, R25, R20 ;  /* 0x0000001915157223 */ /* 0x000fc80000000014 */
[----:B------:R-:W-:-:S04]  /*05c0*/  FFMA R22, R22, R26, R21 ;  /* 0x0000001a16167223 */ /* 0x000fc80000000015 */
[----:B------:R-:W-:Y:S01]  /*05d0*/  FFMA R13, R23, R27, R22 ;  /* 0x0000001b170d7223 */ /* 0x000fe20000000016 */
[----:B------:R-:W-:Y:S06]  /*05e0*/  BAR.SYNC.DEFER_BLOCKING 0x0 ;  /* 0x0000000000007b1d */ /* 0x000fec0000010000 */
[----:B------:R-:W-:Y:S05]  /*05f0*/  BRA.U UP0, `(.L_x_1) ;  /* 0xfffffff900f87547 */ /* 0x000fea000b83ffff */
.L_x_0:
[----:B------:R-:W0:Y:S01]  /*0600*/  LDC.64 R2, c[0x0][0x390] ;  /* 0x0000e400ff027b82 */ /* 0x000e220000000a00 */
[----:B------:R-:W1:Y:S02]  /*0610*/  LDCU UR4, c[0x0][0x398] ;  /* 0x00007300ff0477ac */ /* 0x000e640008000800 */
[----:B-1----:R-:W-:-:S04]  /*0620*/  IMAD R31, R30, UR4, R31 ;  /* 0x000000041e1f7c24 */ /* 0x002fc8000f8e021f */
[----:B0-----:R-:W-:-:S05]  /*0630*/  IMAD.WIDE R2, R31, 0x4, R2 ;  /* 0x000000041f027825 */ /* 0x001fca00078e0202 */
[----:B------:R-:W-:Y:S01]  /*0640*/  STG.E desc[UR8][R2.64], R13 ;  /* 0x0000000d02007986 */ /* 0x000fe2000c101908 */
[----:B------:R-:W-:Y:S05]  /*0650*/  EXIT ;  /* 0x000000000000794d */ /* 0x000fea0003800000 */
.L_x_2:
[----:B------:R-:W-:-:S00]  /*0660*/  BRA `(.L_x_2) ;  /* 0xfffffffc00fc7947 */ /* 0x000fc0000383ffff */
[----:B------:R-:W-:-:S00]  /*0670*/  NOP ;  /* 0x0000000000007918 */ /* 0x000fc00000000000 */
        /* <DEDUP_REMOVED lines=8> */
.L_x_10:


//--------------------- .text._Z19matvec_kernelGlobalPfS_S_ii --------------------------
	.section	.text._Z19matvec_kernelGlobalPfS_S_ii,"ax",@progbits
	.align	128
        .global         _Z19matvec_kernelGlobalPfS_S_ii
        .type           _Z19matvec_kernelGlobalPfS_S_ii,@function
        .size           _Z19matvec_kernelGlobalPfS_S_ii,(.L_x_11 - _Z19matvec_kernelGlobalPfS_S_ii)
        .other          _Z19matvec_kernelGlobalPfS_S_ii,@"STO_CUDA_ENTRY STV_DEFAULT"
_Z19matvec_kernelGlobalPfS_S_ii:
.text._Z19matvec_kernelGlobalPfS_S_ii:
[----:B------:R-:W-:Y:S01]  /*0000*/  LDC R1, c[0x0][0x37c] ;  /* 0x0000df00ff017b82 */ /* 0x000fe20000000800 */
[----:B------:R-:W0:Y:S07]  /*0010*/  S2R R3, SR_TID.X ;  /* 0x0000000000037919 */ /* 0x000e2e0000002100 */
[----:B------:R-:W0:Y:S01]  /*0020*/  S2UR UR4, SR_CTAID.X ;  /* 0x00000000000479c3 */ /* 0x000e220000002500 */
[----:B------:R-:W1:Y:S07]  /*0030*/  LDCU UR5, c[0x0][0x398] ;  /* 0x00007300ff0577ac */ /* 0x000e6e0008000800 */
[----:B------:R-:W0:Y:S02]  /*0040*/  LDC R0, c[0x0][0x360] ;  /* 0x0000d800ff007b82 */ /* 0x000e240000000800 */
[----:B0-----:R-:W-:-:S05]  /*0050*/  IMAD R0, R0, UR4, R3 ;  /* 0x0000000400007c24 */ /* 0x001fca000f8e0203 */
[----:B-1----:R-:W-:-:S13]  /*0060*/  ISETP.GE.AND P0, PT, R0, UR5, PT ;  /* 0x0000000500007c0c */ /* 0x002fda000bf06270 */
[----:B------:R-:W-:Y:S05]  /*0070*/  @P0 EXIT ;  /* 0x000000000000094d */ /* 0x000fea0003800000 */
[----:B------:R-:W0:Y:S01]  /*0080*/  LDCU UR8, c[0x0][0x39c] ;  /* 0x00007380ff0877ac */ /* 0x000e220008000800 */
[----:B------:R-:W-:Y:S01]  /*0090*/  HFMA2 R15, -RZ, RZ, 0, 0 ;  /* 0x00000000ff0f7431 */ /* 0x000fe200000001ff */
[----:B------:R-:W1:Y:S01]  /*00a0*/  LDCU.64 UR16, c[0x0][0x358] ;  /* 0x00006b00ff1077ac */ /* 0x000e620008000a00 */
[----:B0-----:R-:W-:-:S09]  /*00b0*/  UISETP.GE.AND UP0, UPT, UR8, 0x1, UPT ;  /* 0x000000010800788c */ /* 0x001fd2000bf06270 */
[----:B-1----:R-:W-:Y:S05]  /*00c0*/  BRA.U !UP0, `(.L_x_3) ;  /* 0x0000000908647547 */ /* 0x002fea000b800000 */
[----:B------:R-:W-:Y:S02]  /*00d0*/  UISETP.GE.U32.AND UP1, UPT, UR8, 0x10, UPT ;  /* 0x000000100800788c */ /* 0x000fe4000bf26070 */
[----:B------:R-:W-:Y:S01]  /*00e0*/  IMAD R7, R0, UR8, RZ ;  /* 0x0000000800077c24 */ /* 0x000fe2000f8e02ff */
[----:B------:R-:W-:Y:S01]  /*00f0*/  ULOP3.LUT UR9, UR8, 0xf, URZ, 0xc0, !UPT ;  /* 0x0000000f08097892 */ /* 0x000fe2000f8ec0ff */
[----:B------:R-:W-:Y:S02]  /*0100*/  MOV R15, RZ ;  /* 0x000000ff000f7202 */ /* 0x000fe40000000f00 */
[----:B------:R-:W-:Y:S01]  /*0110*/  MOV R8, RZ ;  /* 0x000000ff00087202 */ /* 0x000fe20000000f00 */
[----:B------:R-:W-:Y:S02]  /*0120*/  UISETP.NE.AND UP0, UPT, UR9, URZ, UPT ;  /* 0x000000ff0900728c */ /* 0x000fe4000bf05270 */
[----:B------:R-:W-:Y:S09]  /*0130*/  BRA.U !UP1, `(.L_x_4) ;  /* 0x0000000509147547 */ /* 0x000ff2000b800000 */
[----:B------:R-:W0:Y:S01]  /*0140*/  LDCU.128 UR12, c[0x0][0x380] ;  /* 0x00007000ff0c77ac */ /* 0x000e220008000c00 */
[----:B------:R-:W-:Y:S02]  /*0150*/  MOV R15, RZ ;  /* 0x000000ff000f7202 */ /* 0x000fe40000000f00 */
[----:B------:R-:W-:Y:S01]  /*0160*/  MOV R6, R7 ;  /* 0x0000000700067202 */ /* 0x000fe20000000f00 */
[----:B------:R-:W-:-:S04]  /*0170*/  ULOP3.LUT UR10, UR8, 0x7ffffff0, URZ, 0xc0, !UPT ;  /* 0x7ffffff0080a7892 */ /* 0x000fc8000f8ec0ff */
[----:B------:R-:W-:Y:S02]  /*0180*/  UIADD3 UR11, UPT, UPT, -UR10, URZ, URZ ;  /* 0x000000ff0a0b7290 */ /* 0x000fe4000fffe1ff */
[----:B------:R-:W-:Y:S01]  /*0190*/  MOV R8, UR10 ;  /* 0x0000000a00087c02 */ /* 0x000fe20008000f00 */
[----:B0-----:R-:W-:Y:S02]  /*01a0*/  UIADD3 UR4, UP2, UPT, UR14, 0x20, URZ ;  /* 0x000000200e047890 */ /* 0x001fe4000ff5e0ff */
[----:B------:R-:W-:Y:S02]  /*01b0*/  UIADD3 UR6, UP1, UPT, UR12, 0x20, URZ ;  /* 0x000000200c067890 */ /* 0x000fe4000ff3e0ff */
[----:B------:R-:W-:Y:S02]  /*01c0*/  UIADD3.X UR5, UPT, UPT, URZ, UR15, URZ, UP2, !UPT ;  /* 0x0000000fff057290 */ /* 0x000fe400097fe4ff */
[----:B------:R-:W-:Y:S01]  /*01d0*/  MOV R2, UR4 ;  /* 0x0000000400027c02 */ /* 0x000fe20008000f00 */
[----:B------:R-:W-:-:S03]  /*01e0*/  UIADD3.X UR7, UPT, UPT, URZ, UR13, URZ, UP1, !UPT ;  /* 0x0000000dff077290 */ /* 0x000fc60008ffe4ff */
[----:B------:R-:W-:-:S09]  /*01f0*/  MOV R3, UR5 ;  /* 0x0000000500037c02 */ /* 0x000fd20008000f00 */
.L_x_5:
[----:B------:R-:W-:Y:S01]  /*0200*/  MOV R4, UR6 ;  /* 0x0000000600047c02 */ /* 0x000fe20008000f00 */
[----:B------:R-:W2:Y:S01]  /*0210*/  LDG.E R17, desc[UR16][R2.64+-0x20] ;  /* 0xffffe01002117981 */ /* 0x000ea2000c1e1900 */
[----:B------:R-:W-:-:S03]  /*0220*/  MOV R5, UR7 ;  /* 0x0000000700057c02 */ /* 0x000fc60008000f00 */
[----:B------:R-:W3:Y:S01]  /*0230*/  LDG.E R25, desc[UR16][R2.64+-0x1c] ;  /* 0xffffe41002197981 */ /* 0x000ee2000c1e1900 */
[----:B------:R-:W-:-:S03]  /*0240*/  IMAD.WIDE R4, R6, 0x4, R4 ;  /* 0x0000000406047825 */ /* 0x000fc600078e0204 */
[----:B------:R-:W4:Y:S04]  /*0250*/  LDG.E R19, desc[UR16][R2.64+-0x18] ;  /* 0xffffe81002137981 */ /* 0x000f28000c1e1900 */
[----:B------:R-:W2:Y:S04]  /*0260*/  LDG.E R16, desc[UR16][R4.64+-0x20] ;  /* 0xffffe01004107981 */ /* 0x000ea8000c1e1900 */
[----:B------:R-:W3:Y:S04]  /*0270*/  LDG.E R18, desc[UR16][R4.64+-0x1c] ;  /* 0xffffe41004127981 */ /* 0x000ee8000c1e1900 */
[----:B------:R-:W4:Y:S04]  /*0280*/  LDG.E R20, desc[UR16][R4.64+-0x18] ;  /* 0xffffe81004147981 */ /* 0x000f28000c1e1900 */
[----:B------:R-:W5:Y:S04]  /*0290*/  LDG.E R22, desc[UR16][R2.64+-0x14] ;  /* 0xffffec1002167981 */ /* 0x000f68000c1e1900 */
        /* <DEDUP_REMOVED lines=8> */
[----:B------:R-:W5:Y:S01]  /*0320*/  LDG.E R14, desc[UR16][R4.64+-0x4] ;  /* 0xfffffc10040e7981 */ /* 0x000f62000c1e1900 */
[----:B--2---:R-:W-:-:S03]  /*0330*/  FFMA R17, R16, R17, R15 ;  /* 0x0000001110117223 */ /* 0x004fc6000000000f */
[----:B------:R-:W2:Y:S04]  /*0340*/  LDG.E R15, desc[UR16][R2.64] ;  /* 0x00000010020f7981 */ /* 0x000ea8000c1e1900 */
[----:B------:R-:W2:Y:S01]  /*0350*/  LDG.E R16, desc[UR16][R4.64] ;  /* 0x0000001004107981 */ /* 0x000ea2000c1e1900 */
[----:B---3--:R-:W-:-:S03]  /*0360*/  FFMA R25, R18, R25, R17 ;  /* 0x0000001912197223 */ /* 0x008fc60000000011 */
[----:B------:R-:W3:Y:S01]  /*0370*/  LDG.E R17, desc[UR16][R2.64+0x4] ;  /* 0x0000041002117981 */ /* 0x000ee2000c1e1900 */
[----:B----4-:R-:W-:-:S03]  /*0380*/  FFMA R26, R20, R19, R25 ;  /* 0x00000013141a7223 */ /* 0x010fc60000000019 */
[----:B------:R-:W3:Y:S04]  /*0390*/  LDG.E R18, desc[UR16][R4.64+0x4] ;  /* 0x0000041004127981 */ /* 0x000ee8000c1e1900 */
[----:B------:R-:W4:Y:S01]  /*03a0*/  LDG.E R20, desc[UR16][R2.64+0x8] ;  /* 0x0000081002147981 */ /* 0x000f22000c1e1900 */
[----:B-----5:R-:W-:-:S03]  /*03b0*/  FFMA R25, R21, R22, R26 ;  /* 0x0000001615197223 */ /* 0x020fc6000000001a */
[----:B------:R-:W4:Y:S04]  /*03c0*/  LDG.E R19, desc[UR16][R4.64+0x8] ;  /* 0x0000081004137981 */ /* 0x000f28000c1e1900 */
[----:B------:R-:W5:Y:S01]  /*03d0*/  LDG.E R22, desc[UR16][R2.64+0xc] ;  /* 0x00000c1002167981 */ /* 0x000f62000c1e1900 */
[----:B------:R-:W-:-:S03]  /*03e0*/  FFMA R25, R24, R23, R25 ;  /* 0x0000001718197223 */ /* 0x000fc60000000019 */
[----:B------:R-:W5:Y:S04]  /*03f0*/  LDG.E R21, desc[UR16][R4.64+0xc] ;  /* 0x00000c1004157981 */ /* 0x000f68000c1e1900 */
[----:B------:R-:W5:Y:S01]  /*0400*/  LDG.E R24, desc[UR16][R2.64+0x10] ;  /* 0x0000101002187981 */ /* 0x000f62000c1e1900 */
[----:B------:R-:W-:-:S03]  /*0410*/  FFMA R25, R10, R9, R25 ;  /* 0x000000090a197223 */ /* 0x000fc60000000019 */
[----:B------:R-:W5:Y:S04]  /*0420*/  LDG.E R23, desc[UR16][R4.64+0x10] ;  /* 0x0000101004177981 */ /* 0x000f68000c1e1900 */
[----:B------:R-:W5:Y:S01]  /*0430*/  LDG.E R10, desc[UR16][R2.64+0x14] ;  /* 0x00001410020a7981 */ /* 0x000f62000c1e1900 */
[----:B------:R-:W-:-:S03]  /*0440*/  FFMA R27, R12, R11, R25 ;  /* 0x0000000b0c1b7223 */ /* 0x000fc60000000019 */
[----:B------:R-:W5:Y:S04]  /*0450*/  LDG.E R9, desc[UR16][R4.64+0x14] ;  /* 0x0000141004097981 */ /* 0x000f68000c1e1900 */
[----:B------:R-:W5:Y:S04]  /*0460*/  LDG.E R11, desc[UR16][R2.64+0x18] ;  /* 0x00001810020b7981 */ /* 0x000f68000c1e1900 */
[----:B------:R-:W5:Y:S04]  /*0470*/  LDG.E R12, desc[UR16][R4.64+0x18] ;  /* 0x00001810040c7981 */ /* 0x000f68000c1e1900 */
[----:B------:R-:W5:Y:S04]  /*0480*/  LDG.E R25, desc[UR16][R4.64+0x1c] ;  /* 0x00001c1004197981 */ /* 0x000f68000c1e1900 */
[----:B------:R0:W5:Y:S01]  /*0490*/  LDG.E R26, desc[UR16][R2.64+0x1c] ;  /* 0x00001c10021a7981 */ /* 0x000162000c1e1900 */
[----:B------:R-:W-:Y:S01]  /*04a0*/  FFMA R13, R14, R13, R27 ;  /* 0x0000000d0e0d7223 */ /* 0x000fe2000000001b */
[----:B------:R-:W-:-:S04]  /*04b0*/  UIADD3 UR11, UPT, UPT, UR11, 0x10, URZ ;  /* 0x000000100b0b7890 */ /* 0x000fc8000fffe0ff */
[----:B------:R-:W-:Y:S01]  /*04c0*/  UISETP.NE.AND UP1, UPT, UR11, URZ, UPT ;  /* 0x000000ff0b00728c */ /* 0x000fe2000bf25270 */
[----:B0-----:R-:W-:Y:S02]  /*04d0*/  IADD3 R2, P0, PT, R2, 0x40, RZ ;  /* 0x0000004002027810 */ /* 0x001fe40007f1e0ff */
[----:B------:R-:W-:Y:S02]  /*04e0*/  IADD3 R6, PT, PT, R6, 0x10, RZ ;  /* 0x0000001006067810 */ /* 0x000fe40007ffe0ff */
[----:B------:R-:W-:Y:S01]  /*04f0*/  IADD3.X R3, PT, PT, RZ, R3, RZ, P0, !PT ;  /* 0x00000003ff037210 */ /* 0x000fe200007fe4ff */
[----:B--2---:R-:W-:-:S04]  /*0500*/  FFMA R13, R16, R15, R13 ;  /* 0x0000000f100d7223 */ /* 0x004fc8000000000d */
[----:B---3--:R-:W-:-:S04]  /*0510*/  FFMA R18, R18, R17, R13 ;  /* 0x0000001112127223 */ /* 0x008fc8000000000d */
[----:B----4-:R-:W-:-:S04]  /*0520*/  FFMA R18, R19, R20, R18 ;  /* 0x0000001413127223 */ /* 0x010fc80000000012 */
[----:B-----5:R-:W-:-:S04]  /*0530*/  FFMA R18, R21, R22, R18 ;  /* 0x0000001615127223 */ /* 0x020fc80000000012 */
[----:B------:R-:W-:-:S04]  /*0540*/  FFMA R18, R23, R24, R18 ;  /* 0x0000001817127223 */ /* 0x000fc80000000012 */
[----:B------:R-:W-:-:S04]  /*0550*/  FFMA R9, R9, R10, R18 ;  /* 0x0000000a09097223 */ /* 0x000fc80000000012 */
[----:B------:R-:W-:-:S04]  /*0560*/  FFMA R12, R12, R11, R9 ;  /* 0x0000000b0c0c7223 */ /* 0x000fc80000000009 */
[----:B------:R-:W-:Y:S01]  /*0570*/  FFMA R15, R25, R26, R12 ;  /* 0x0000001a190f7223 */ /* 0x000fe2000000000c */
[----:B------:R-:W-:Y:S06]  /*0580*/  BRA.U UP1, `(.L_x_5) ;  /* 0xfffffffd011c7547 */ /* 0x000fec000b83ffff */
.L_x_4:
[----:B------:R-:W-:Y:S05]  /*0590*/  BRA.U !UP0, `(.L_x_3) ;  /* 0x0000000508307547 */ /* 0x000fea000b800000 */
[----:B------:R-:W-:Y:S02]  /*05a0*/  UISETP.GE.U32.AND UP0, UPT, UR9, 0x8, UPT ;  /* 0x000000080900788c */ /* 0x000fe4000bf06070 */
[----:B------:R-:W-:-:S04]  /*05b0*/  ULOP3.LUT UR5, UR8, 0x7, URZ, 0xc0, !UPT ;  /* 0x0000000708057892 */ /* 0x000fc8000f8ec0ff */
[----:B------:R-:W-:-:S03]  /*05c0*/  UISETP.NE.AND UP1, UPT, UR5, URZ, UPT ;  /* 0x000000ff0500728c */ /* 0x000fc6000bf25270 */
[----:B------:R-:W-:Y:S08]  /*05d0*/  BRA.U !UP0, `(.L_x_6) ;  /* 0x0000000108787547 */ /* 0x000ff0000b800000 */
[----:B------:R-:W0:Y:S01]  /*05e0*/  LDC.64 R2, c[0x0][0x380] ;  /* 0x0000e000ff027b82 */ /* 0x000e220000000a00 */
[----:B------:R-:W-:-:S07]  /*05f0*/  IADD3 R9, PT, PT, R7, R8, RZ ;  /* 0x0000000807097210 */ /* 0x000fce0007ffe0ff */
[----:B------:R-:W1:Y:S01]  /*0600*/  LDC.64 R4, c[0x0][0x388] ;  /* 0x0000e200ff047b82 */ /* 0x000e620000000a00 */
[----:B0-----:R-:W-:-:S05]  /*0610*/  IMAD.WIDE R2, R9, 0x4, R2 ;  /* 0x0000000409027825 */ /* 0x001fca00078e0202 */
[----:B------:R-:W2:Y:S01]  /*0620*/  LDG.E R10, desc[UR16][R2.64] ;  /* 0x00000010020a7981 */ /* 0x000ea2000c1e1900 */
[----:B-1----:R-:W-:-:S03]  /*0630*/  IMAD.WIDE.U32 R4, R8, 0x4, R4 ;  /* 0x0000000408047825 */ /* 0x002fc600078e0004 */
[----:B------:R-:W3:Y:S04]  /*0640*/  LDG.E R13, desc[UR16][R2.64+0x4] ;  /* 0x00000410020d7981 */ /* 0x000ee8000c1e1900 */
[----:B------:R-:W2:Y:S04]  /*0650*/  LDG.E R11, desc[UR16][R4.64] ;  /* 0x00000010040b7981 */ /* 0x000ea8000c1e1900 */
[----:B------:R-:W3:Y:S04]  /*0660*/  LDG.E R12, desc[UR16][R4.64+0x4] ;  /* 0x00000410040c7981 */ /* 0x000ee8000c1e1900 */
[----:B------:R-:W4:Y:S04]  /*0670*/  LDG.E R17, desc[UR16][R2.64+0x8] ;  /* 0x0000081002117981 */ /* 0x000f28000c1e1900 */
        /* <DEDUP_REMOVED lines=11> */
[----:B------:R-:W-:Y:S01]  /*0730*/  IADD3 R8, PT, PT, R8, 0x8, RZ ;  /* 0x0000000808087810 */ /* 0x000fe20007ffe0ff */
[----:B--2---:R-:W-:-:S04]  /*0740*/  FFMA R10, R10, R11, R15 ;  /* 0x0000000b0a0a7223 */ /* 0x004fc8000000000f */
[----:B---3--:R-:W-:-:S04]  /*0750*/  FFMA R10, R13, R12, R10 ;  /* 0x0000000c0d0a7223 */ /* 0x008fc8000000000a */
[----:B----4-:R-:W-:-:S04]  /*0760*/  FFMA R10, R17, R14, R10 ;  /* 0x0000000e110a7223 */ /* 0x010fc8000000000a */
[----:B-----5:R-:W-:-:S04]  /*0770*/  FFMA R10, R19, R16, R10 ;  /* 0x00000010130a7223 */ /* 0x020fc8000000000a */
[----:B------:R-:W-:-:S04]  /*0780*/  FFMA R10, R21, R18, R10 ;  /* 0x00000012150a7223 */ /* 0x000fc8000000000a */
[----:B------:R-:W-:-:S04]  /*0790*/  FFMA R23, R23, R20, R10 ;  /* 0x0000001417177223 */ /* 0x000fc8000000000a */
[----:B------:R-:W-:-:S04]  /*07a0*/  FFMA R6, R6, R9, R23 ;  /* 0x0000000906067223 */ /* 0x000fc80000000017 */
[----:B------:R-:W-:-:S07]  /*07b0*/  FFMA R15, R25, R22, R6 ;  /* 0x00000016190f7223 */ /* 0x000fce0000000006 */
.L_x_6:
        /* <DEDUP_REMOVED lines=17> */
[----:B------:R-:W5:Y:S01]  /*08d0*/  LDG.E R14, desc[UR16][R4.64+0xc] ;  /* 0x00000c10040e7981 */ /* 0x000f62000c1e1900 */
[----:B------:R-:W-:Y:S01]  /*08e0*/  IADD3 R8, PT, PT, R8, 0x4, RZ ;  /* 0x0000000408087810 */ /* 0x000fe20007ffe0ff */
[----:B--2---:R-:W-:-:S04]  /*08f0*/  FFMA R6, R6, R9, R15 ;  /* 0x0000000906067223 */ /* 0x004fc8000000000f */
[----:B---3--:R-:W-:-:S04]  /*0900*/  FFMA R6, R11, R10, R6 ;  /* 0x0000000a0b067223 */ /* 0x008fc80000000006 */
[----:B----4-:R-:W-:-:S04]  /*0910*/  FFMA R6, R13, R12, R6 ;  /* 0x0000000c0d067223 */ /* 0x010fc80000000006 */
[----:B-----5:R-:W-:-:S07]  /*0920*/  FFMA R15, R17, R14, R6 ;  /* 0x0000000e110f7223 */ /* 0x020fce0000000006 */
.L_x_7:
[----:B------:R-:W-:Y:S05]  /*0930*/  BRA.U !UP1, `(.L_x_3) ;  /* 0x0000000109487547 */ /* 0x000fea000b800000 */
[----:B------:R-:W0:Y:S01]  /*0940*/  LDC.64 R2, c[0x0][0x388] ;  /* 0x0000e200ff027b82 */ /* 0x000e220000000a00 */
[----:B------:R-:W-:Y:S01]  /*0950*/  IADD3 R7, PT, PT, R7, R8, RZ ;  /* 0x0000000807077210 */ /* 0x000fe20007ffe0ff */
[----:B------:R-:W-:-:S06]  /*0960*/  UIADD3 UR4, UPT, UPT, -UR4, URZ, URZ ;  /* 0x000000ff04047290 */ /* 0x000fcc000fffe1ff */
[----:B------:R-:W1:Y:S01]  /*0970*/  LDC.64 R10, c[0x0][0x380] ;  /* 0x0000e000ff0a7b82 */ /* 0x000e620000000a00 */
[----:B0-----:R-:W-:-:S03]  /*0980*/  IMAD.WIDE.U32 R2, R8, 0x4, R2 ;  /* 0x0000000408027825 */ /* 0x001fc600078e0002 */
[----:B------:R-:W-:Y:S02]  /*0990*/  MOV R6, R2 ;  /* 0x0000000200067202 */ /* 0x000fe40000000f00 */
[----:B------:R-:W-:-:S07]  /*09a0*/  MOV R5, R3 ;  /* 0x0000000300057202 */ /* 0x000fce0000000f00 */
.L_x_8:
[----:B-1----:R-:W-:Y:S01]  /*09b0*/  IMAD.WIDE R2, R7, 0x4, R10 ;  /* 0x0000000407027825 */ /* 0x002fe200078e020a */
[----:B------:R-:W-:-:S05]  /*09c0*/  MOV R4, R6 ;  /* 0x0000000600047202 */ /* 0x000fca0000000f00 */
[----:B------:R-:W2:Y:S04]  /*09d0*/  LDG.E R2, desc[UR16][R2.64] ;  /* 0x0000001002027981 */ /* 0x000ea8000c1e1900 */
[----:B------:R0:W2:Y:S01]  /*09e0*/  LDG.E R4, desc[UR16][R4.64] ;  /* 0x0000001004047981 */ /* 0x0000a2000c1e1900 */
[----:B------:R-:W-:Y:S01]  /*09f0*/  UIADD3 UR4, UPT, UPT, UR4, 0x1, URZ ;  /* 0x0000000104047890 */ /* 0x000fe2000fffe0ff */
[----:B------:R-:W-:Y:S02]  /*0a00*/  IADD3 R6, P0, PT, R6, 0x4, RZ ;  /* 0x0000000406067810 */ /* 0x000fe40007f1e0ff */
[----:B------:R-:W-:Y:S01]  /*0a10*/  IADD3 R7, PT, PT, R7, 0x1, RZ ;  /* 0x0000000107077810 */ /* 0x000fe20007ffe0ff */
[----:B------:R-:W-:Y:S01]  /*0a20*/  UISETP.NE.AND UP0, UPT, UR4, URZ, UPT ;  /* 0x000000ff0400728c */ /* 0x000fe2000bf05270 */
[----:B0-----:R-:W-:Y:S01]  /*0a30*/  IADD3.X R5, PT, PT, RZ, R5, RZ, P0, !PT ;  /* 0x00000005ff057210 */ /* 0x001fe200007fe4ff */
[----:B--2---:R-:W-:-:S07]  /*0a40*/  FFMA R15, R2, R4, R15 ;  /* 0x00000004020f7223 */ /* 0x004fce000000000f */
[----:B------:R-:W-:Y:S05]  /*0a50*/  BRA.U UP0, `(.L_x_8) ;  /* 0xfffffffd00d47547 */ /* 0x000fea000b83ffff */
.L_x_3:
[----:B------:R-:W0:Y:S02]  /*0a60*/  LDC.64 R2, c[0x0][0x390] ;  /* 0x0000e400ff027b82 */ /* 0x000e240000000a00 */
[----:B0-----:R-:W-:-:S05]  /*0a70*/  IMAD.WIDE R2, R0, 0x4, R2 ;  /* 0x0000000400027825 */ /* 0x001fca00078e0202 */
[----:B------:R-:W-:Y:S01]  /*0a80*/  STG.E desc[UR16][R2.64], R15 ;  /* 0x0000000f02007986 */ /* 0x000fe2000c101910 */
[----:B------:R-:W-:Y:S05]  /*0a90*/  EXIT ;  /* 0x000000000000794d */ /* 0x000fea0003800000 */
.L_x_9:
        /* <DEDUP_REMOVED lines=14> */
.L_x_11:


//--------------------- .nv.shared._Z13matvec_kernelPfS_S_ii --------------------------
	.section	.nv.shared._Z13matvec_kernelPfS_S_ii,"aw",@nobits
	.sectionflags	@""
	.align	4
.nv.shared._Z13matvec_kernelPfS_S_ii:
	.zero		5248


//--------------------- .nv.shared.reserved.0     --------------------------
	.section	.nv.shared.reserved.0,"aw",@nobits
	.weak		__nv_reservedSMEM_offset_0_alias
	.size		__nv_reservedSMEM_offset_0_alias, 0, 64
	.other		__nv_reservedSMEM_offset_0_alias,@"STO_CUDA_RESERVED_SHARED STV_DEFAULT"
__nv_reservedSMEM_offset_0_alias:
	.zero		0
	.zero		64


//--------------------- .nv.constant0._Z13matvec_kernelPfS_S_ii --------------------------
	.section	.nv.constant0._Z13matvec_kernelPfS_S_ii,"a",@progbits
	.sectionflags	@""
	.align	4
.nv.constant0._Z13matvec_kernelPfS_S_ii:
	.zero		928


//--------------------- .nv.constant0._Z19matvec_kernelGlobalPfS_S_ii --------------------------
	.section	.nv.constant0._Z19matvec_kernelGlobalPfS_S_ii,"a",@progbits
	.sectionflags	@""
	.align	4
.nv.constant0._Z19matvec_kernelGlobalPfS_S_ii:
	.zero		928


//--------------------- SYMBOLS --------------------------

	.type		.nv.reservedSmem.offset0,@object
	.size		.nv.reservedSmem.offset0,0x4
	.type		.nv.reservedSmem.cap,@object
	.size		.nv.reservedSmem.cap,0x4
